	.headerflags	@"EF_CUDA_TEXMODE_UNIFIED EF_CUDA_64BIT_ADDRESS EF_CUDA_ACCELERATORS EF_CUDA_SM90 EF_CUDA_VIRTUAL_SM(EF_CUDA_SM90)"
	.elftype	@"ET_EXEC"


//--------------------- .nv.info                  --------------------------
	.section	.nv.info,"",@"SHT_CUDA_INFO"
	.align	4


	//----- nvinfo : EIATTR_REGCOUNT
	.align		4
        /*0000*/ 	.byte	0x04, 0x2f
        /*0002*/ 	.short	(.L_1 - .L_0)
	.align		4
.L_0:
        /*0004*/ 	.word	index@(triton_poi_fused_embedding_1)
        /*0008*/ 	.word	0x0000000c


	//----- nvinfo : EIATTR_MIN_STACK_SIZE
	.align		4
.L_1:
        /*000c*/ 	.byte	0x04, 0x12
        /*000e*/ 	.short	(.L_3 - .L_2)
	.align		4
.L_2:
        /*0010*/ 	.word	index@(triton_poi_fused_embedding_1)
        /*0014*/ 	.word	0x00000000


	//----- nvinfo : EIATTR_FRAME_SIZE
	.align		4
.L_3:
        /*0018*/ 	.byte	0x04, 0x11
        /*001a*/ 	.short	(.L_5 - .L_4)
	.align		4
.L_4:
        /*001c*/ 	.word	index@(triton_poi_fused_embedding_1)
        /*0020*/ 	.word	0x00000000


	//----- nvinfo : EIATTR_MIN_STACK_SIZE
	.align		4
.L_5:
        /*0024*/ 	.byte	0x04, 0x12
        /*0026*/ 	.short	(.L_7 - .L_6)
	.align		4
.L_6:
        /*0028*/ 	.word	index@(triton_poi_fused_embedding_1)
        /*002c*/ 	.word	0x00000000
.L_7:


//--------------------- .nv.info.triton_poi_fused_embedding_1 --------------------------
	.section	.nv.info.triton_poi_fused_embedding_1,"",@"SHT_CUDA_INFO"
	.sectionflags	@""
	.align	4


	//----- nvinfo : EIATTR_CUDA_API_VERSION
	.align		4
        /*0000*/ 	.byte	0x04, 0x37
        /*0002*/ 	.short	(.L_9 - .L_8)
.L_8:
        /*0004*/ 	.word	0x0000007c


	//----- nvinfo : EIATTR_KPARAM_INFO
	.align		4
.L_9:
        /*0008*/ 	.byte	0x04, 0x17
        /*000a*/ 	.short	(.L_11 - .L_10)
.L_10:
        /*000c*/ 	.word	0x00000000
        /*0010*/ 	.short	0x0002
        /*0012*/ 	.short	0x0010
        /*0014*/ 	.byte	0x00, 0xf0, 0x11, 0x00


	//----- nvinfo : EIATTR_KPARAM_INFO
	.align		4
.L_11:
        /*0018*/ 	.byte	0x04, 0x17
        /*001a*/ 	.short	(.L_13 - .L_12)
.L_12:
        /*001c*/ 	.word	0x00000000
        /*0020*/ 	.short	0x0001
        /*0022*/ 	.short	0x0008
        /*0024*/ 	.byte	0x00, 0xf4, 0x21, 0x00


	//----- nvinfo : EIATTR_KPARAM_INFO
	.align		4
.L_13:
        /*0028*/ 	.byte	0x04, 0x17
        /*002a*/ 	.short	(.L_15 - .L_14)
.L_14:
        /*002c*/ 	.word	0x00000000
        /*0030*/ 	.short	0x0000
        /*0032*/ 	.short	0x0000
        /*0034*/ 	.byte	0x00, 0xf4, 0x21, 0x00


	//----- nvinfo : EIATTR_SPARSE_MMA_MASK
	.align		4
.L_15:
        /*0038*/ 	.byte	0x03, 0x50
        /*003a*/ 	.short	0x0000


	//----- nvinfo : EIATTR_MAXREG_COUNT
	.align		4
        /*003c*/ 	.byte	0x03, 0x1b
        /*003e*/ 	.short	0x00ff


	//----- nvinfo : EIATTR_EXIT_INSTR_OFFSETS
	.align		4
        /*0040*/ 	.byte	0x04, 0x1c
        /*0042*/ 	.short	(.L_17 - .L_16)


	//   ....[0]....
.L_16:
        /*0044*/ 	.word	0x00000160


	//   ....[1]....
        /*0048*/ 	.word	0x00000180


	//----- nvinfo : EIATTR_REQNTID
	.align		4
.L_17:
        /*004c*/ 	.byte	0x04, 0x10
        /*004e*/ 	.short	(.L_19 - .L_18)
.L_18:
        /*0050*/ 	.word	0x00000020
        /*0054*/ 	.word	0x00000001
        /*0058*/ 	.word	0x00000001


	//----- nvinfo : EIATTR_CRS_STACK_SIZE
	.align		4
.L_19:
        /*005c*/ 	.byte	0x04, 0x1e
        /*005e*/ 	.short	(.L_21 - .L_20)
.L_20:
        /*0060*/ 	.word	0x00000000


	//----- nvinfo : EIATTR_CBANK_PARAM_SIZE
	.align		4
.L_21:
        /*0064*/ 	.byte	0x03, 0x19
        /*0066*/ 	.short	0x0014


	//----- nvinfo : EIATTR_PARAM_CBANK
	.align		4
        /*0068*/ 	.byte	0x04, 0x0a
        /*006a*/ 	.short	(.L_23 - .L_22)
	.align		4
.L_22:
        /*006c*/ 	.word	index@(.nv.constant0.triton_poi_fused_embedding_1)
        /*0070*/ 	.short	0x0210
        /*0072*/ 	.short	0x0014


	//----- nvinfo : EIATTR_SW_WAR
	.align		4
.L_23:
        /*0074*/ 	.byte	0x04, 0x36
        /*0076*/ 	.short	(.L_25 - .L_24)
.L_24:
        /*0078*/ 	.word	0x00000008
.L_25:


//--------------------- .nv.callgraph             --------------------------
	.section	.nv.callgraph,"",@"SHT_CUDA_CALLGRAPH"
	.align	4
	.sectionentsize	8
	.align		4
        /*0000*/ 	.word	0x00000000
	.align		4
        /*0004*/ 	.word	0xffffffff
	.align		4
        /*0008*/ 	.word	0x00000000
	.align		4
        /*000c*/ 	.word	0xfffffffe
	.align		4
        /*0010*/ 	.word	0x00000000
	.align		4
        /*0014*/ 	.word	0xfffffffd
	.align		4
        /*0018*/ 	.word	0x00000000
	.align		4
        /*001c*/ 	.word	0xfffffffc


//--------------------- .text.triton_poi_fused_embedding_1 --------------------------
	.section	.text.triton_poi_fused_embedding_1,"ax",@progbits
	.align	128
        .global         triton_poi_fused_embedding_1
        .type           triton_poi_fused_embedding_1,@function
        .size           triton_poi_fused_embedding_1,(.L_x_3 - triton_poi_fused_embedding_1)
        .other          triton_poi_fused_embedding_1,@"STO_CUDA_ENTRY STV_DEFAULT"
triton_poi_fused_embedding_1:
.text.triton_poi_fused_embedding_1:
[----:B------:R-:W0:Y:S02]  /*0000*/  LDC R1, c[0x0][0x28] ;  /* 0x00000a00ff017b82 */ /* 0x000e240000000800 */
[----:B------:R-:W1:Y:S01]  /*0010*/  S2R R0, SR_TID.X ;  /* 0x0000000000007919 */ /* 0x000e620000002100 */
[----:B------:R-:W2:Y:S01]  /*0020*/  LDC.64 R4, c[0x0][0x218] ;  /* 0x00008600ff047b82 */ /* 0x000ea20000000a00 */
[----:B------:R-:W-:Y:S01]  /*0030*/  ULDC.64 UR4, c[0x0][0x208] ;  /* 0x0000820000047ab9 */ /* 0x000fe20000000a00 */
[----:B------:R-:W-:Y:S01]  /*0040*/  BSSY B0, `(.L_x_0) ;  /* 0x0000011000007945 */ /* 0x000fe20003800000 */
[----:B------:R-:W3:Y:S05]  /*0050*/  S2R R7, SR_CTAID.X ;  /* 0x0000000000077919 */ /* 0x000eea0000002500 */
[----:B------:R-:W4:Y:S01]  /*0060*/  LDC.64 R2, c[0x0][0x210] ;  /* 0x00008400ff027b82 */ /* 0x000f220000000a00 */
[----:B-1----:R-:W-:Y:S01]  /*0070*/  IMAD.SHL.U32 R0, R0, 0x2, RZ ;  /* 0x0000000200007824 */ /* 0x002fe200078e00ff */
[----:B---3--:R-:W-:-:S04]  /*0080*/  SHF.R.S32.HI R6, RZ, 0x19, R7 ;  /* 0x00000019ff067819 */ /* 0x008fc80000011407 */
[----:B------:R-:W-:-:S05]  /*0090*/  LOP3.LUT R0, R0, 0x3e, RZ, 0xc0, !PT ;  /* 0x0000003e00007812 */ /* 0x000fca00078ec0ff */
[----:B------:R-:W-:Y:S01]  /*00a0*/  IMAD R7, R7, 0x40, R0 ;  /* 0x0000004007077824 */ /* 0x000fe200078e0200 */
[----:B------:R-:W-:-:S03]  /*00b0*/  SGXT R0, R6, 0x1 ;  /* 0x000000010600781a */ /* 0x000fc60000000200 */
[C---:B--2---:R-:W-:Y:S01]  /*00c0*/  IMAD.WIDE R4, R7.reuse, 0x4, R4 ;  /* 0x0000000407047825 */ /* 0x044fe200078e0204 */
[----:B------:R-:W-:Y:S02]  /*00d0*/  ISETP.GE.AND P0, PT, R7, 0x40, PT ;  /* 0x000000400700780c */ /* 0x000fe40003f06270 */
[----:B------:R-:W-:-:S04]  /*00e0*/  LEA.HI R0, R0, R7, RZ, 0x4 ;  /* 0x0000000700007211 */ /* 0x000fc800078f20ff */
[----:B------:R-:W-:-:S05]  /*00f0*/  LOP3.LUT R0, R0, 0xfffffff0, RZ, 0xc0, !PT ;  /* 0xfffffff000007812 */ /* 0x000fca00078ec0ff */
[----:B------:R-:W-:Y:S01]  /*0100*/  IMAD.IADD R9, R7, 0x1, -R0 ;  /* 0x0000000107097824 */ /* 0x000fe200078e0a00 */
[----:B------:R-:W-:-:S03]  /*0110*/  CS2R R6, SRZ ;  /* 0x0000000000067805 */ /* 0x000fc6000001ff00 */
[----:B----4-:R-:W-:Y:S01]  /*0120*/  IMAD.WIDE R2, R9, 0x4, R2 ;  /* 0x0000000409027825 */ /* 0x010fe200078e0202 */
[----:B------:R-:W-:Y:S06]  /*0130*/  @P0 BRA `(.L_x_1) ;  /* 0x0000000000040947 */ /* 0x000fec0003800000 */
[----:B------:R1:W5:Y:S02]  /*0140*/  LDG.E.EL.64 R6, desc[UR4][R2.64] ;  /* 0x0000000402067981 */ /* 0x000364000c2e1b00 */
.L_x_1:
[----:B------:R-:W-:Y:S05]  /*0150*/  BSYNC B0 ;  /* 0x0000000000007941 */ /* 0x000fea0003800000 */
.L_x_0:
[----:B------:R-:W-:Y:S05]  /*0160*/  @P0 EXIT ;  /* 0x000000000000094d */ /* 0x000fea0003800000 */
[----:B-----5:R-:W-:Y:S01]  /*0170*/  STG.E.64 desc[UR4][R4.64], R6 ;  /* 0x0000000604007986 */ /* 0x020fe2000c101b04 */
[----:B------:R-:W-:Y:S05]  /*0180*/  EXIT ;  /* 0x000000000000794d */ /* 0x000fea0003800000 */
.L_x_2:
[----:B------:R-:W-:-:S00]  /*0190*/  BRA `(.L_x_2) ;  /* 0xfffffffc00fc7947 */ /* 0x000fc0000383ffff */
[----:B------:R-:W-:-:S00]  /*01a0*/  NOP ;  /* 0x0000000000007918 */ /* 0x000fc00000000000 */
        /* <DEDUP_REMOVED lines=13> */
.L_x_3:


//--------------------- .nv.constant0.triton_poi_fused_embedding_1 --------------------------
	.section	.nv.constant0.triton_poi_fused_embedding_1,"a",@progbits
	.sectionflags	@""
	.align	4
.nv.constant0.triton_poi_fused_embedding_1:
	.zero		548
